	.headerflags	@"EF_CUDA_TEXMODE_UNIFIED EF_CUDA_64BIT_ADDRESS EF_CUDA_ACCELERATORS EF_CUDA_SM90 EF_CUDA_VIRTUAL_SM(EF_CUDA_SM90)"
	.elftype	@"ET_EXEC"


//--------------------- .nv.info                  --------------------------
	.section	.nv.info,"",@"SHT_CUDA_INFO"
	.align	4


	//----- nvinfo : EIATTR_REGCOUNT
	.align		4
        /*0000*/ 	.byte	0x04, 0x2f
        /*0002*/ 	.short	(.L_1 - .L_0)
	.align		4
.L_0:
        /*0004*/ 	.word	index@(triton_poi_fused_convolution_div_max_pool2d_with_indices_relu_sub_43)
        /*0008*/ 	.word	0x00000012


	//----- nvinfo : EIATTR_MIN_STACK_SIZE
	.align		4
.L_1:
        /*000c*/ 	.byte	0x04, 0x12
        /*000e*/ 	.short	(.L_3 - .L_2)
	.align		4
.L_2:
        /*0010*/ 	.word	index@(triton_poi_fused_convolution_div_max_pool2d_with_indices_relu_sub_43)
        /*0014*/ 	.word	0x00000000


	//----- nvinfo : EIATTR_FRAME_SIZE
	.align		4
.L_3:
        /*0018*/ 	.byte	0x04, 0x11
        /*001a*/ 	.short	(.L_5 - .L_4)
	.align		4
.L_4:
        /*001c*/ 	.word	index@(triton_poi_fused_convolution_div_max_pool2d_with_indices_relu_sub_43)
        /*0020*/ 	.word	0x00000000


	//----- nvinfo : EIATTR_MIN_STACK_SIZE
	.align		4
.L_5:
        /*0024*/ 	.byte	0x04, 0x12
        /*0026*/ 	.short	(.L_7 - .L_6)
	.align		4
.L_6:
        /*0028*/ 	.word	index@(triton_poi_fused_convolution_div_max_pool2d_with_indices_relu_sub_43)
        /*002c*/ 	.word	0x00000000
.L_7:


//--------------------- .nv.info.triton_poi_fused_convolution_div_max_pool2d_with_indices_relu_sub_43 --------------------------
	.section	.nv.info.triton_poi_fused_convolution_div_max_pool2d_with_indices_relu_sub_43,"",@"SHT_CUDA_INFO"
	.sectionflags	@""
	.align	4


	//----- nvinfo : EIATTR_CUDA_API_VERSION
	.align		4
        /*0000*/ 	.byte	0x04, 0x37
        /*0002*/ 	.short	(.L_9 - .L_8)
.L_8:
        /*0004*/ 	.word	0x0000007c


	//----- nvinfo : EIATTR_KPARAM_INFO
	.align		4
.L_9:
        /*0008*/ 	.byte	0x04, 0x17
        /*000a*/ 	.short	(.L_11 - .L_10)
.L_10:
        /*000c*/ 	.word	0x00000000
        /*0010*/ 	.short	0x0002
        /*0012*/ 	.short	0x0010
        /*0014*/ 	.byte	0x00, 0xf0, 0x11, 0x00


	//----- nvinfo : EIATTR_KPARAM_INFO
	.align		4
.L_11:
        /*0018*/ 	.byte	0x04, 0x17
        /*001a*/ 	.short	(.L_13 - .L_12)
.L_12:
        /*001c*/ 	.word	0x00000000
        /*0020*/ 	.short	0x0001
        /*0022*/ 	.short	0x0008
        /*0024*/ 	.byte	0x00, 0xf4, 0x21, 0x00


	//----- nvinfo : EIATTR_KPARAM_INFO
	.align		4
.L_13:
        /*0028*/ 	.byte	0x04, 0x17
        /*002a*/ 	.short	(.L_15 - .L_14)
.L_14:
        /*002c*/ 	.word	0x00000000
        /*0030*/ 	.short	0x0000
        /*0032*/ 	.short	0x0000
        /*0034*/ 	.byte	0x00, 0xf4, 0x21, 0x00


	//----- nvinfo : EIATTR_SPARSE_MMA_MASK
	.align		4
.L_15:
        /*0038*/ 	.byte	0x03, 0x50
        /*003a*/ 	.short	0x0000


	//----- nvinfo : EIATTR_MAXREG_COUNT
	.align		4
        /*003c*/ 	.byte	0x03, 0x1b
        /*003e*/ 	.short	0x00ff


	//----- nvinfo : EIATTR_EXIT_INSTR_OFFSETS
	.align		4
        /*0040*/ 	.byte	0x04, 0x1c
        /*0042*/ 	.short	(.L_17 - .L_16)


	//   ....[0]....
.L_16:
        /*0044*/ 	.word	0x000002d0


	//----- nvinfo : EIATTR_REQNTID
	.align		4
.L_17:
        /*0048*/ 	.byte	0x04, 0x10
        /*004a*/ 	.short	(.L_19 - .L_18)
.L_18:
        /*004c*/ 	.word	0x00000080
        /*0050*/ 	.word	0x00000001
        /*0054*/ 	.word	0x00000001


	//----- nvinfo : EIATTR_CBANK_PARAM_SIZE
	.align		4
.L_19:
        /*0058*/ 	.byte	0x03, 0x19
        /*005a*/ 	.short	0x0014


	//----- nvinfo : EIATTR_PARAM_CBANK
	.align		4
        /*005c*/ 	.byte	0x04, 0x0a
        /*005e*/ 	.short	(.L_21 - .L_20)
	.align		4
.L_20:
        /*0060*/ 	.word	index@(.nv.constant0.triton_poi_fused_convolution_div_max_pool2d_with_indices_relu_sub_43)
        /*0064*/ 	.short	0x0210
        /*0066*/ 	.short	0x0014


	//----- nvinfo : EIATTR_SW_WAR
	.align		4
.L_21:
        /*0068*/ 	.byte	0x04, 0x36
        /*006a*/ 	.short	(.L_23 - .L_22)
.L_22:
        /*006c*/ 	.word	0x00000008
.L_23:


//--------------------- .nv.callgraph             --------------------------
	.section	.nv.callgraph,"",@"SHT_CUDA_CALLGRAPH"
	.align	4
	.sectionentsize	8
	.align		4
        /*0000*/ 	.word	0x00000000
	.align		4
        /*0004*/ 	.word	0xffffffff
	.align		4
        /*0008*/ 	.word	0x00000000
	.align		4
        /*000c*/ 	.word	0xfffffffe
	.align		4
        /*0010*/ 	.word	0x00000000
	.align		4
        /*0014*/ 	.word	0xfffffffd
	.align		4
        /*0018*/ 	.word	0x00000000
	.align		4
        /*001c*/ 	.word	0xfffffffc


//--------------------- .text.triton_poi_fused_convolution_div_max_pool2d_with_indices_relu_sub_43 --------------------------
	.section	.text.triton_poi_fused_convolution_div_max_pool2d_with_indices_relu_sub_43,"ax",@progbits
	.align	128
        .global         triton_poi_fused_convolution_div_max_pool2d_with_indices_relu_sub_43
        .type           triton_poi_fused_convolution_div_max_pool2d_with_indices_relu_sub_43,@function
        .size           triton_poi_fused_convolution_div_max_pool2d_with_indices_relu_sub_43,(.L_x_1 - triton_poi_fused_convolution_div_max_pool2d_with_indices_relu_sub_43)
        .other          triton_poi_fused_convolution_div_max_pool2d_with_indices_relu_sub_43,@"STO_CUDA_ENTRY STV_DEFAULT"
triton_poi_fused_convolution_div_max_pool2d_with_indices_relu_sub_43:
.text.triton_poi_fused_convolution_div_max_pool2d_with_indices_relu_sub_43:
[----:B------:R-:W-:Y:S01]  /*0000*/  LDC R1, c[0x0][0x28] ;  /* 0x00000a00ff017b82 */ /* 0x000fe20000000800 */
[----:B------:R-:W1:Y:S07]  /*0010*/  S2R R0, SR_TID.X ;  /* 0x0000000000007919 */ /* 0x000e6e0000002100 */
[----:B------:R-:W2:Y:S01]  /*0020*/  LDC.64 R4, c[0x0][0x218] ;  /* 0x00008600ff047b82 */ /* 0x000ea20000000a00 */
[----:B------:R-:W-:Y:S01]  /*0030*/  ULDC.64 UR4, c[0x0][0x208] ;  /* 0x0000820000047ab9 */ /* 0x000fe20000000a00 */
[----:B------:R-:W3:Y:S06]  /*0040*/  S2R R7, SR_CTAID.X ;  /* 0x0000000000077919 */ /* 0x000eec0000002500 */
[----:B------:R-:W4:Y:S01]  /*0050*/  LDC.64 R2, c[0x0][0x210] ;  /* 0x00008400ff027b82 */ /* 0x000f220000000a00 */
[----:B-1----:R-:W-:Y:S01]  /*0060*/  IMAD.SHL.U32 R0, R0, 0x4, RZ ;  /* 0x0000000400007824 */ /* 0x002fe200078e00ff */
[----:B---3--:R-:W-:-:S04]  /*0070*/  SHF.R.S32.HI R6, RZ, 0x15, R7 ;  /* 0x00000015ff067819 */ /* 0x008fc80000011407 */
[----:B------:R-:W-:-:S05]  /*0080*/  LOP3.LUT R0, R0, 0x1fc, RZ, 0xc0, !PT ;  /* 0x000001fc00007812 */ /* 0x000fca00078ec0ff */
[----:B------:R-:W-:Y:S01]  /*0090*/  IMAD R7, R7, 0x400, R0 ;  /* 0x0000040007077824 */ /* 0x000fe200078e0200 */
[----:B------:R-:W-:-:S03]  /*00a0*/  SGXT R0, R6, 0x1 ;  /* 0x000000010600781a */ /* 0x000fc60000000200 */
[----:B----4-:R-:W-:Y:S01]  /*00b0*/  IMAD.WIDE R2, R7, 0x4, R2 ;  /* 0x0000000407027825 */ /* 0x010fe200078e0202 */
[----:B------:R-:W-:-:S04]  /*00c0*/  LEA.HI R0, R0, R7, RZ, 0x9 ;  /* 0x0000000700007211 */ /* 0x000fc800078f48ff */
[----:B------:R-:W-:Y:S01]  /*00d0*/  LOP3.LUT R0, R0, 0xfffffe00, RZ, 0xc0, !PT ;  /* 0xfffffe0000007812 */ /* 0x000fe200078ec0ff */
[----:B------:R-:W3:Y:S04]  /*00e0*/  LDG.E.128 R12, desc[UR4][R2.64+0x800] ;  /* 0x00080004020c7981 */ /* 0x000ee8000c1e1d00 */
[----:B------:R-:W-:-:S04]  /*00f0*/  IMAD.IADD R9, R7, 0x1, -R0 ;  /* 0x0000000107097824 */ /* 0x000fc800078e0a00 */
[----:B--2---:R-:W-:Y:S02]  /*0100*/  IMAD.WIDE R4, R9, 0x4, R4 ;  /* 0x0000000409047825 */ /* 0x004fe400078e0204 */
[----:B------:R-:W2:Y:S04]  /*0110*/  LDG.E.128 R8, desc[UR4][R2.64] ;  /* 0x0000000402087981 */ /* 0x000ea8000c1e1d00 */
[----:B------:R-:W3:Y:S02]  /*0120*/  LDG.E.EL.128 R4, desc[UR4][R4.64] ;  /* 0x0000000404047981 */ /* 0x000ee4000c2e1d00 */
[CC--:B---3--:R-:W-:Y:S01]  /*0130*/  FSETP.GEU.AND P6, PT, R12.reuse, -R4.reuse, PT ;  /* 0x800000040c00720b */ /* 0x0c8fe20003fce000 */
[--C-:B------:R-:W-:Y:S01]  /*0140*/  FADD R12, R12, R4.reuse ;  /* 0x000000040c0c7221 */ /* 0x100fe20000000000 */
[C---:B--2---:R-:W-:Y:S01]  /*0150*/  FSETP.GEU.AND P2, PT, R8.reuse, -R4, PT ;  /* 0x800000040800720b */ /* 0x044fe20003f4e000 */
[----:B------:R-:W-:Y:S01]  /*0160*/  FADD R8, R8, R4 ;  /* 0x0000000408087221 */ /* 0x000fe20000000000 */
[----:B------:R-:W-:-:S02]  /*0170*/  FSETP.GEU.AND P5, PT, R13, -R5, PT ;  /* 0x800000050d00720b */ /* 0x000fc40003fae000 */
[----:B------:R-:W-:Y:S01]  /*0180*/  SEL R4, R12, RZ, P6 ;  /* 0x000000ff0c047207 */ /* 0x000fe20003000000 */
[----:B------:R-:W-:Y:S01]  /*0190*/  FADD R13, R13, R5 ;  /* 0x000000050d0d7221 */ /* 0x000fe20000000000 */
[CC--:B------:R-:W-:Y:S01]  /*01a0*/  FSETP.GEU.AND P4, PT, R14.reuse, -R6.reuse, PT ;  /* 0x800000060e00720b */ /* 0x0c0fe20003f8e000 */
[--C-:B------:R-:W-:Y:S01]  /*01b0*/  FADD R14, R14, R6.reuse ;  /* 0x000000060e0e7221 */ /* 0x100fe20000000000 */
[C---:B------:R-:W-:Y:S01]  /*01c0*/  FSETP.GEU.AND P3, PT, R15.reuse, -R7, PT ;  /* 0x800000070f00720b */ /* 0x040fe20003f6e000 */
[----:B------:R-:W-:Y:S01]  /*01d0*/  FADD R15, R15, R7 ;  /* 0x000000070f0f7221 */ /* 0x000fe20000000000 */
[C---:B------:R-:W-:Y:S01]  /*01e0*/  FSETP.GEU.AND P1, PT, R9.reuse, -R5, PT ;  /* 0x800000050900720b */ /* 0x040fe20003f2e000 */
[----:B------:R-:W-:Y:S01]  /*01f0*/  FADD R9, R9, R5 ;  /* 0x0000000509097221 */ /* 0x000fe20000000000 */
[C---:B------:R-:W-:Y:S01]  /*0200*/  FSETP.GEU.AND P0, PT, R10.reuse, -R6, PT ;  /* 0x800000060a00720b */ /* 0x040fe20003f0e000 */
[----:B------:R-:W-:Y:S01]  /*0210*/  FADD R10, R10, R6 ;  /* 0x000000060a0a7221 */ /* 0x000fe20000000000 */
[C---:B------:R-:W-:Y:S01]  /*0220*/  FSETP.GEU.AND P6, PT, R11.reuse, -R7, PT ;  /* 0x800000070b00720b */ /* 0x040fe20003fce000 */
[----:B------:R-:W-:Y:S01]  /*0230*/  FADD R11, R11, R7 ;  /* 0x000000070b0b7221 */ /* 0x000fe20000000000 */
[----:B------:R-:W-:-:S02]  /*0240*/  SEL R5, R13, RZ, P5 ;  /* 0x000000ff0d057207 */ /* 0x000fc40002800000 */
[----:B------:R-:W-:Y:S02]  /*0250*/  SEL R6, R14, RZ, P4 ;  /* 0x000000ff0e067207 */ /* 0x000fe40002000000 */
[----:B------:R-:W-:Y:S02]  /*0260*/  SEL R7, R15, RZ, P3 ;  /* 0x000000ff0f077207 */ /* 0x000fe40001800000 */
[----:B------:R-:W-:Y:S02]  /*0270*/  SEL R8, R8, RZ, P2 ;  /* 0x000000ff08087207 */ /* 0x000fe40001000000 */
[----:B------:R-:W-:Y:S02]  /*0280*/  SEL R9, R9, RZ, P1 ;  /* 0x000000ff09097207 */ /* 0x000fe40000800000 */
[----:B------:R-:W-:Y:S02]  /*0290*/  SEL R10, R10, RZ, P0 ;  /* 0x000000ff0a0a7207 */ /* 0x000fe40000000000 */
[----:B------:R-:W-:Y:S01]  /*02a0*/  SEL R11, R11, RZ, P6 ;  /* 0x000000ff0b0b7207 */ /* 0x000fe20003000000 */
[----:B------:R-:W-:Y:S04]  /*02b0*/  STG.E.128 desc[UR4][R2.64+0x800], R4 ;  /* 0x0008000402007986 */ /* 0x000fe8000c101d04 */
[----:B------:R-:W-:Y:S01]  /*02c0*/  STG.E.128 desc[UR4][R2.64], R8 ;  /* 0x0000000802007986 */ /* 0x000fe2000c101d04 */
[----:B------:R-:W-:Y:S05]  /*02d0*/  EXIT ;  /* 0x000000000000794d */ /* 0x000fea0003800000 */
.L_x_0:
[----:B------:R-:W-:-:S00]  /*02e0*/  BRA `(.L_x_0) ;  /* 0xfffffffc00fc7947 */ /* 0x000fc0000383ffff */
[----:B------:R-:W-:-:S00]  /*02f0*/  NOP ;  /* 0x0000000000007918 */ /* 0x000fc00000000000 */
        /* <DEDUP_REMOVED lines=8> */
.L_x_1:


//--------------------- .nv.constant0.triton_poi_fused_convolution_div_max_pool2d_with_indices_relu_sub_43 --------------------------
	.section	.nv.constant0.triton_poi_fused_convolution_div_max_pool2d_with_indices_relu_sub_43,"a",@progbits
	.sectionflags	@""
	.align	4
.nv.constant0.triton_poi_fused_convolution_div_max_pool2d_with_indices_relu_sub_43:
	.zero		548
